//
// Generated by NVIDIA NVVM Compiler
//
// Compiler Build ID: CL-36424714
// Cuda compilation tools, release 13.0, V13.0.88
// Based on NVVM 20.0.0
//

.version 9.0
.target sm_100
.address_size 64

	// .globl	_Z18ProcessImageKernelPhS_iii
.extern .func  (.param .b64 func_retval0) malloc
(
	.param .b64 malloc_param_0
)
;

.visible .entry _Z18ProcessImageKernelPhS_iii(
	.param .u64 .ptr .align 1 _Z18ProcessImageKernelPhS_iii_param_0,
	.param .u64 .ptr .align 1 _Z18ProcessImageKernelPhS_iii_param_1,
	.param .u32 _Z18ProcessImageKernelPhS_iii_param_2,
	.param .u32 _Z18ProcessImageKernelPhS_iii_param_3,
	.param .u32 _Z18ProcessImageKernelPhS_iii_param_4
)
{
	.reg .pred 	%p<2>;
	.reg .b32 	%r<9>;
	.reg .b32 	%f<22>;
	.reg .b64 	%rd<10>;

	ld.param.u32 	%r2, [_Z18ProcessImageKernelPhS_iii_param_4];
	mul.lo.s32 	%r1, %r2, 3;
	mul.wide.s32 	%rd5, %r1, 8;
	{ // callseq 0, 0
	.param .b64 param0;
	st.param.b64 	[param0], %rd5;
	.param .b64 retval0;
	call.uni (retval0), 
	malloc, 
	(
	param0
	);
	ld.param.b64 	%rd6, [retval0];
	} // callseq 0
	mad.lo.s32 	%r3, %r2, 6, -2;
	setp.lt.s32 	%p1, %r3, 1;
	@%p1 bra 	$L__BB0_3;
	mul.wide.s32 	%rd7, %r1, 4;
	{ // callseq 1, 0
	.param .b64 param0;
	st.param.b64 	[param0], %rd7;
	.param .b64 retval0;
	call.uni (retval0), 
	malloc, 
	(
	param0
	);
	ld.param.b64 	%rd9, [retval0];
	} // callseq 1
	st.u64 	[%rd6], %rd9;
	add.s32 	%r4, %r1, 2147483647;
	cvt.rn.f32.s32 	%f2, %r2;
	mul.f32 	%f3, %f2, 0f40C90FDB;
	mul.f32 	%f4, %f3, %f2;
	rcp.rn.f32 	%f5, %f4;
	mad.lo.s32 	%r5, %r2, -6, 2;
	mul.lo.s32 	%r6, %r5, %r4;
	cvt.rn.f32.s32 	%f6, %r6;
	add.f32 	%f7, %f2, %f2;
	mul.f32 	%f8, %f7, %f2;
	div.rn.f32 	%f9, %f6, %f8;
	fma.rn.f32 	%f10, %f9, 0f3BBB989D, 0f3F000000;
	cvt.sat.f32.f32 	%f11, %f10;
	mov.f32 	%f12, 0f4B400001;
	mov.f32 	%f13, 0f437C0000;
	fma.rm.f32 	%f14, %f11, %f13, %f12;
	add.f32 	%f15, %f14, 0fCB40007F;
	neg.f32 	%f16, %f15;
	fma.rn.f32 	%f17, %f9, 0f3FB8AA3B, %f16;
	fma.rn.f32 	%f18, %f9, 0f32A57060, %f17;
	mov.b32 	%r7, %f14;
	shl.b32 	%r8, %r7, 23;
	mov.b32 	%f19, %r8;
	ex2.approx.ftz.f32 	%f20, %f18;
	mul.f32 	%f21, %f20, %f19;
	mul.f32 	%f1, %f5, %f21;
$L__BB0_2:
	st.f32 	[%rd9], %f1;
	ld.u64 	%rd9, [%rd6];
	bra.uni 	$L__BB0_2;
$L__BB0_3:
	bar.sync 	0;
	ret;

}
	// .globl	_Z15RGBtoGrayKernelPhS_i
.visible .entry _Z15RGBtoGrayKernelPhS_i(
	.param .u64 .ptr .align 1 _Z15RGBtoGrayKernelPhS_i_param_0,
	.param .u64 .ptr .align 1 _Z15RGBtoGrayKernelPhS_i_param_1,
	.param .u32 _Z15RGBtoGrayKernelPhS_i_param_2
)
{
	.reg .pred 	%p<2>;
	.reg .b16 	%rs<4>;
	.reg .b32 	%r<14>;
	.reg .b64 	%rd<9>;
	.reg .b64 	%fd<7>;

	ld.param.u64 	%rd1, [_Z15RGBtoGrayKernelPhS_i_param_0];
	ld.param.u64 	%rd2, [_Z15RGBtoGrayKernelPhS_i_param_1];
	ld.param.u32 	%r2, [_Z15RGBtoGrayKernelPhS_i_param_2];
	mov.u32 	%r3, %ctaid.y;
	mov.u32 	%r4, %nctaid.x;
	mov.u32 	%r5, %ctaid.x;
	mad.lo.s32 	%r6, %r3, %r4, %r5;
	mov.u32 	%r7, %ntid.x;
	mov.u32 	%r8, %ntid.y;
	mov.u32 	%r9, %tid.y;
	mov.u32 	%r10, %tid.x;
	mad.lo.s32 	%r11, %r6, %r8, %r9;
	mad.lo.s32 	%r1, %r11, %r7, %r10;
	setp.ge.s32 	%p1, %r1, %r2;
	@%p1 bra 	$L__BB1_2;
	cvta.to.global.u64 	%rd3, %rd1;
	cvta.to.global.u64 	%rd4, %rd2;
	mul.lo.s32 	%r12, %r1, 3;
	cvt.s64.s32 	%rd5, %r12;
	add.s64 	%rd6, %rd3, %rd5;
	ld.global.u8 	%rs1, [%rd6];
	cvt.rn.f64.u16 	%fd1, %rs1;
	ld.global.u8 	%rs2, [%rd6+1];
	cvt.rn.f64.u16 	%fd2, %rs2;
	mul.f64 	%fd3, %fd2, 0d3FE2C8B439581062;
	fma.rn.f64 	%fd4, %fd1, 0d3FD3212D77318FC5, %fd3;
	ld.global.u8 	%rs3, [%rd6+2];
	cvt.rn.f64.u16 	%fd5, %rs3;
	fma.rn.f64 	%fd6, %fd5, 0d3FBD2F1A9FBE76C9, %fd4;
	cvt.rzi.u32.f64 	%r13, %fd6;
	cvt.s64.s32 	%rd7, %r1;
	add.s64 	%rd8, %rd4, %rd7;
	st.global.u8 	[%rd8], %r13;
	bar.sync 	0;
$L__BB1_2:
	ret;

}


// ===== COMPILED SASS (sm_100) =====

	.target	sm_100

	.elftype	@"ET_EXEC"


//--------------------- .note.nv.tkinfo           --------------------------
	.section	.note.nv.tkinfo,"",@"SHT_NOTE"
	.sectionflags	@"SHF_NOTE_NV_TKINFO"
	.tkinfo
        /*0018*/ 	.word	0x00000002
        /*0030*/ 	.string	""
        /*0030*/ 	.string	"ptxas"
        /*0030*/ 	.string	"Cuda compilation tools, release 13.0, V13.0.88"
        /*0030*/ 	.string	"Build cuda_13.0.r13.0/compiler.36424714_0"
        /*0030*/ 	.string	"-arch sm_100 -m 64 "



//--------------------- .note.nv.cuinfo           --------------------------
	.section	.note.nv.cuinfo,"",@"SHT_NOTE"
	.sectionflags	@"SHF_NOTE_NV_CUINFO"
        /*0018*/ 	.short	0x0002
        /*001a*/ 	.short	0x0064
        /*001c*/ 	.short	0x0082
	.zero		2


//--------------------- .nv.info                  --------------------------
	.section	.nv.info,"",@"SHT_CUDA_INFO"
	.align	4


	//----- nvinfo : EIATTR_REGCOUNT
	.align		4
        /*0000*/ 	.byte	0x04, 0x2f
        /*0002*/ 	.short	(.L_1 - .L_0)
	.align		4
.L_0:
        /*0004*/ 	.word	index@(_Z18ProcessImageKernelPhS_iii)
        /*0008*/ 	.word	0x00000019


	//----- nvinfo : EIATTR_FRAME_SIZE
	.align		4
.L_1:
        /*000c*/ 	.byte	0x04, 0x11
        /*000e*/ 	.short	(.L_3 - .L_2)
	.align		4
.L_2:
        /*0010*/ 	.word	index@($__internal_1_$__cuda_sm3x_div_rn_noftz_f32_slowpath)
        /*0014*/ 	.word	0x00000000


	//----- nvinfo : EIATTR_FRAME_SIZE
	.align		4
.L_3:
        /*0018*/ 	.byte	0x04, 0x11
        /*001a*/ 	.short	(.L_5 - .L_4)
	.align		4
.L_4:
        /*001c*/ 	.word	index@($__internal_0_$__cuda_sm20_rcp_rn_f32_slowpath)
        /*0020*/ 	.word	0x00000000


	//----- nvinfo : EIATTR_FRAME_SIZE
	.align		4
.L_5:
        /*0024*/ 	.byte	0x04, 0x11
        /*0026*/ 	.short	(.L_7 - .L_6)
	.align		4
.L_6:
        /*0028*/ 	.word	index@(_Z18ProcessImageKernelPhS_iii)
        /*002c*/ 	.word	0x00000000


	//----- nvinfo : EIATTR_REGCOUNT
	.align		4
.L_7:
        /*0030*/ 	.byte	0x04, 0x2f
        /*0032*/ 	.short	(.L_9 - .L_8)
	.align		4
.L_8:
        /*0034*/ 	.word	index@(_Z15RGBtoGrayKernelPhS_i)
        /*0038*/ 	.word	0x0000000e


	//----- nvinfo : EIATTR_FRAME_SIZE
	.align		4
.L_9:
        /*003c*/ 	.byte	0x04, 0x11
        /*003e*/ 	.short	(.L_11 - .L_10)
	.align		4
.L_10:
        /*0040*/ 	.word	index@(_Z15RGBtoGrayKernelPhS_i)
        /*0044*/ 	.word	0x00000000


	//----- nvinfo : EIATTR_MIN_STACK_SIZE
	.align		4
.L_11:
        /*0048*/ 	.byte	0x04, 0x12
        /*004a*/ 	.short	(.L_13 - .L_12)
	.align		4
.L_12:
        /*004c*/ 	.word	index@(_Z15RGBtoGrayKernelPhS_i)
        /*0050*/ 	.word	0x00000000


	//----- nvinfo : EIATTR_MIN_STACK_SIZE
	.align		4
.L_13:
        /*0054*/ 	.byte	0x04, 0x12
        /*0056*/ 	.short	(.L_15 - .L_14)
	.align		4
.L_14:
        /*0058*/ 	.word	index@(_Z18ProcessImageKernelPhS_iii)
        /*005c*/ 	.word	0x00000000
.L_15:


//--------------------- .nv.compat                --------------------------
	.section	.nv.compat,"",@"SHT_CUDA_COMPAT_INFO"
	.align	4
        /*0000*/ 	.byte	0x02, 0x09, 0x00, 0x00, 0x02, 0x02, 0x01, 0x00, 0x02, 0x05, 0x05, 0x00, 0x03, 0x07, 0x01, 0x01
        /*0010*/ 	.byte	0x02, 0x03, 0x00, 0x00, 0x02, 0x06, 0x01, 0x00, 0x04, 0x0b, 0x08, 0x00, 0x01, 0x00, 0x00, 0x00
        /*0020*/ 	.byte	0x00, 0x00, 0x00, 0x00


//--------------------- .nv.info._Z15RGBtoGrayKernelPhS_i --------------------------
	.section	.nv.info._Z15RGBtoGrayKernelPhS_i,"",@"SHT_CUDA_INFO"
	.sectionflags	@""
	.align	4


	//----- nvinfo : EIATTR_CUDA_API_VERSION
	.align		4
        /*0000*/ 	.byte	0x04, 0x37
        /*0002*/ 	.short	(.L_17 - .L_16)
.L_16:
        /*0004*/ 	.word	0x00000082


	//----- nvinfo : EIATTR_KPARAM_INFO
	.align		4
.L_17:
        /*0008*/ 	.byte	0x04, 0x17
        /*000a*/ 	.short	(.L_19 - .L_18)
.L_18:
        /*000c*/ 	.word	0x00000000
        /*0010*/ 	.short	0x0002
        /*0012*/ 	.short	0x0010
        /*0014*/ 	.byte	0x00, 0xf0, 0x11, 0x00


	//----- nvinfo : EIATTR_KPARAM_INFO
	.align		4
.L_19:
        /*0018*/ 	.byte	0x04, 0x17
        /*001a*/ 	.short	(.L_21 - .L_20)
.L_20:
        /*001c*/ 	.word	0x00000000
        /*0020*/ 	.short	0x0001
        /*0022*/ 	.short	0x0008
        /*0024*/ 	.byte	0x00, 0xf5, 0x21, 0x00


	//----- nvinfo : EIATTR_KPARAM_INFO
	.align		4
.L_21:
        /*0028*/ 	.byte	0x04, 0x17
        /*002a*/ 	.short	(.L_23 - .L_22)
.L_22:
        /*002c*/ 	.word	0x00000000
        /*0030*/ 	.short	0x0000
        /*0032*/ 	.short	0x0000
        /*0034*/ 	.byte	0x00, 0xf5, 0x21, 0x00


	//----- nvinfo : EIATTR_SPARSE_MMA_MASK
	.align		4
.L_23:
        /*0038*/ 	.byte	0x03, 0x50
        /*003a*/ 	.short	0x0000


	//----- nvinfo : EIATTR_MAXREG_COUNT
	.align		4
        /*003c*/ 	.byte	0x03, 0x1b
        /*003e*/ 	.short	0x00ff


	//----- nvinfo : EIATTR_NUM_BARRIERS
	.align		4
        /*0040*/ 	.byte	0x02, 0x4c
        /*0042*/ 	.byte	0x01
	.zero		1


	//----- nvinfo : EIATTR_MERCURY_ISA_VERSION
	.align		4
        /*0044*/ 	.byte	0x03, 0x5f
        /*0046*/ 	.short	0x0101


	//----- nvinfo : EIATTR_VRC_CTA_INIT_COUNT
	.align		4
        /*0048*/ 	.byte	0x02, 0x4a
	.zero		1
	.zero		1


	//----- nvinfo : EIATTR_EXIT_INSTR_OFFSETS
	.align		4
        /*004c*/ 	.byte	0x04, 0x1c
        /*004e*/ 	.short	(.L_25 - .L_24)


	//   ....[0]....
.L_24:
        /*0050*/ 	.word	0x000000d0


	//   ....[1]....
        /*0054*/ 	.word	0x00000270


	//----- nvinfo : EIATTR_CBANK_PARAM_SIZE
	.align		4
.L_25:
        /*0058*/ 	.byte	0x03, 0x19
        /*005a*/ 	.short	0x0014


	//----- nvinfo : EIATTR_PARAM_CBANK
	.align		4
        /*005c*/ 	.byte	0x04, 0x0a
        /*005e*/ 	.short	(.L_27 - .L_26)
	.align		4
.L_26:
        /*0060*/ 	.word	index@(.nv.constant0._Z15RGBtoGrayKernelPhS_i)
        /*0064*/ 	.short	0x0380
        /*0066*/ 	.short	0x0014


	//----- nvinfo : EIATTR_SW_WAR
	.align		4
.L_27:
        /*0068*/ 	.byte	0x04, 0x36
        /*006a*/ 	.short	(.L_29 - .L_28)
.L_28:
        /*006c*/ 	.word	0x00000008
.L_29:


//--------------------- .nv.info._Z18ProcessImageKernelPhS_iii --------------------------
	.section	.nv.info._Z18ProcessImageKernelPhS_iii,"",@"SHT_CUDA_INFO"
	.sectionflags	@""
	.align	4


	//----- nvinfo : EIATTR_CUDA_API_VERSION
	.align		4
        /*0000*/ 	.byte	0x04, 0x37
        /*0002*/ 	.short	(.L_31 - .L_30)
.L_30:
        /*0004*/ 	.word	0x00000082


	//----- nvinfo : EIATTR_KPARAM_INFO
	.align		4
.L_31:
        /*0008*/ 	.byte	0x04, 0x17
        /*000a*/ 	.short	(.L_33 - .L_32)
.L_32:
        /*000c*/ 	.word	0x00000000
        /*0010*/ 	.short	0x0004
        /*0012*/ 	.short	0x0018
        /*0014*/ 	.byte	0x00, 0xf0, 0x11, 0x00


	//----- nvinfo : EIATTR_KPARAM_INFO
	.align		4
.L_33:
        /*0018*/ 	.byte	0x04, 0x17
        /*001a*/ 	.short	(.L_35 - .L_34)
.L_34:
        /*001c*/ 	.word	0x00000000
        /*0020*/ 	.short	0x0003
        /*0022*/ 	.short	0x0014
        /*0024*/ 	.byte	0x00, 0xf0, 0x11, 0x00


	//----- nvinfo : EIATTR_KPARAM_INFO
	.align		4
.L_35:
        /*0028*/ 	.byte	0x04, 0x17
        /*002a*/ 	.short	(.L_37 - .L_36)
.L_36:
        /*002c*/ 	.word	0x00000000
        /*0030*/ 	.short	0x0002
        /*0032*/ 	.short	0x0010
        /*0034*/ 	.byte	0x00, 0xf0, 0x11, 0x00


	//----- nvinfo : EIATTR_KPARAM_INFO
	.align		4
.L_37:
        /*0038*/ 	.byte	0x04, 0x17
        /*003a*/ 	.short	(.L_39 - .L_38)
.L_38:
        /*003c*/ 	.word	0x00000000
        /*0040*/ 	.short	0x0001
        /*0042*/ 	.short	0x0008
        /*0044*/ 	.byte	0x00, 0xf5, 0x21, 0x00


	//----- nvinfo : EIATTR_KPARAM_INFO
	.align		4
.L_39:
        /*0048*/ 	.byte	0x04, 0x17
        /*004a*/ 	.short	(.L_41 - .L_40)
.L_40:
        /*004c*/ 	.word	0x00000000
        /*0050*/ 	.short	0x0000
        /*0052*/ 	.short	0x0000
        /*0054*/ 	.byte	0x00, 0xf5, 0x21, 0x00


	//----- nvinfo : EIATTR_SPARSE_MMA_MASK
	.align		4
.L_41:
        /*0058*/ 	.byte	0x03, 0x50
        /*005a*/ 	.short	0x0000


	//----- nvinfo : EIATTR_MAXREG_COUNT
	.align		4
        /*005c*/ 	.byte	0x03, 0x1b
        /*005e*/ 	.short	0x00ff


	//----- nvinfo : EIATTR_NUM_BARRIERS
	.align		4
        /*0060*/ 	.byte	0x02, 0x4c
        /*0062*/ 	.byte	0x01
	.zero		1


	//----- nvinfo : EIATTR_EXTERNS
	.align		4
        /*0064*/ 	.byte	0x04, 0x0f
        /*0066*/ 	.short	(.L_43 - .L_42)


	//   ....[0]....
	.align		4
.L_42:
        /*0068*/ 	.word	index@(malloc)


	//----- nvinfo : EIATTR_MERCURY_ISA_VERSION
	.align		4
.L_43:
        /*006c*/ 	.byte	0x03, 0x5f
        /*006e*/ 	.short	0x0101


	//----- nvinfo : EIATTR_VRC_CTA_INIT_COUNT
	.align		4
        /*0070*/ 	.byte	0x02, 0x4a
	.zero		1
	.zero		1


	//----- nvinfo : EIATTR_SYSCALL_OFFSETS
	.align		4
        /*0074*/ 	.byte	0x04, 0x46
        /*0076*/ 	.short	(.L_45 - .L_44)


	//   ....[0]....
.L_44:
        /*0078*/ 	.word	0x00000070


	//   ....[1]....
        /*007c*/ 	.word	0x00000130


	//----- nvinfo : EIATTR_EXIT_INSTR_OFFSETS
	.align		4
.L_45:
        /*0080*/ 	.byte	0x04, 0x1c
        /*0082*/ 	.short	(.L_47 - .L_46)


	//   ....[0]....
.L_46:
        /*0084*/ 	.word	0x000004e0


	//----- nvinfo : EIATTR_CRS_STACK_SIZE
	.align		4
.L_47:
        /*0088*/ 	.byte	0x04, 0x1e
        /*008a*/ 	.short	(.L_49 - .L_48)
.L_48:
        /*008c*/ 	.word	0x00000000


	//----- nvinfo : EIATTR_CBANK_PARAM_SIZE
	.align		4
.L_49:
        /*0090*/ 	.byte	0x03, 0x19
        /*0092*/ 	.short	0x001c


	//----- nvinfo : EIATTR_PARAM_CBANK
	.align		4
        /*0094*/ 	.byte	0x04, 0x0a
        /*0096*/ 	.short	(.L_51 - .L_50)
	.align		4
.L_50:
        /*0098*/ 	.word	index@(.nv.constant0._Z18ProcessImageKernelPhS_iii)
        /*009c*/ 	.short	0x0380
        /*009e*/ 	.short	0x001c


	//----- nvinfo : EIATTR_SW_WAR
	.align		4
.L_51:
        /*00a0*/ 	.byte	0x04, 0x36
        /*00a2*/ 	.short	(.L_53 - .L_52)
.L_52:
        /*00a4*/ 	.word	0x00000008
.L_53:


//--------------------- .nv.callgraph             --------------------------
	.section	.nv.callgraph,"",@"SHT_CUDA_CALLGRAPH"
	.align	4
	.sectionentsize	8
	.align		4
        /*0000*/ 	.word	0x00000000
	.align		4
        /*0004*/ 	.word	0xffffffff
	.align		4
        /*0008*/ 	.word	index@(_Z18ProcessImageKernelPhS_iii)
	.align		4
        /*000c*/ 	.word	index@(malloc)
	.align		4
        /*0010*/ 	.word	0x00000000
	.align		4
        /*0014*/ 	.word	0xfffffffe
	.align		4
        /*0018*/ 	.word	0x00000000
	.align		4
        /*001c*/ 	.word	0xfffffffd
	.align		4
        /*0020*/ 	.word	0x00000000
	.align		4
        /*0024*/ 	.word	0xfffffffc


//--------------------- .nv.constant4             --------------------------
	.section	.nv.constant4,"a",@progbits
	.align	8
	.align		8
.nv.constant4:
        /*0000*/ 	.dword	malloc


//--------------------- .text._Z15RGBtoGrayKernelPhS_i --------------------------
	.section	.text._Z15RGBtoGrayKernelPhS_i,"ax",@progbits
	.align	128
        .global         _Z15RGBtoGrayKernelPhS_i
        .type           _Z15RGBtoGrayKernelPhS_i,@function
        .size           _Z15RGBtoGrayKernelPhS_i,(.L_x_22 - _Z15RGBtoGrayKernelPhS_i)
        .other          _Z15RGBtoGrayKernelPhS_i,@"STO_CUDA_ENTRY STV_DEFAULT"
_Z15RGBtoGrayKernelPhS_i:
.text._Z15RGBtoGrayKernelPhS_i:
[----:B------:R-:W-:Y:S01]  /*0000*/  LDC R1, c[0x0][0x37c] ;  /* 0x0000df00ff017b82 */ /* 0x000fe20000000800 */
[----:B------:R-:W0:Y:S07]  /*0010*/  S2R R3, SR_TID.Y ;  /* 0x0000000000037919 */ /* 0x000e2e0000002200 */
[----:B------:R-:W-:Y:S01]  /*0020*/  S2UR UR4, SR_CTAID.Y ;  /* 0x00000000000479c3 */ /* 0x000fe20000002600 */
[----:B------:R-:W1:Y:S01]  /*0030*/  LDCU UR5, c[0x0][0x370] ;  /* 0x00006e00ff0577ac */ /* 0x000e620008000800 */
[----:B------:R-:W2:Y:S01]  /*0040*/  S2R R5, SR_TID.X ;  /* 0x0000000000057919 */ /* 0x000ea20000002100 */
[----:B------:R-:W2:Y:S05]  /*0050*/  LDCU UR7, c[0x0][0x360] ;  /* 0x00006c00ff0777ac */ /* 0x000eaa0008000800 */
[----:B------:R-:W1:Y:S01]  /*0060*/  S2UR UR6, SR_CTAID.X ;  /* 0x00000000000679c3 */ /* 0x000e620000002500 */
[----:B------:R-:W3:Y:S07]  /*0070*/  LDCU UR8, c[0x0][0x390] ;  /* 0x00007200ff0877ac */ /* 0x000eee0008000800 */
[----:B------:R-:W0:Y:S01]  /*0080*/  LDC R0, c[0x0][0x364] ;  /* 0x0000d900ff007b82 */ /* 0x000e220000000800 */
[----:B-1----:R-:W-:-:S06]  /*0090*/  UIMAD UR4, UR4, UR5, UR6 ;  /* 0x00000005040472a4 */ /* 0x002fcc000f8e0206 */
[----:B0-----:R-:W-:-:S04]  /*00a0*/  IMAD R0, R0, UR4, R3 ;  /* 0x0000000400007c24 */ /* 0x001fc8000f8e0203 */
[----:B--2---:R-:W-:-:S05]  /*00b0*/  IMAD R0, R0, UR7, R5 ;  /* 0x0000000700007c24 */ /* 0x004fca000f8e0205 */
[----:B---3--:R-:W-:-:S13]  /*00c0*/  ISETP.GE.AND P0, PT, R0, UR8, PT ;  /* 0x0000000800007c0c */ /* 0x008fda000bf06270 */
[----:B------:R-:W-:Y:S05]  /*00d0*/  @P0 EXIT ;  /* 0x000000000000094d */ /* 0x000fea0003800000 */
[----:B------:R-:W0:Y:S01]  /*00e0*/  LDCU.128 UR8, c[0x0][0x380] ;  /* 0x00007000ff0877ac */ /* 0x000e220008000c00 */
[----:B------:R-:W-:Y:S01]  /*00f0*/  IMAD R3, R0, 0x3, RZ ;  /* 0x0000000300037824 */ /* 0x000fe200078e02ff */
[----:B------:R-:W1:Y:S04]  /*0100*/  LDCU.64 UR4, c[0x0][0x358] ;  /* 0x00006b00ff0477ac */ /* 0x000e680008000a00 */
[----:B0-----:R-:W-:-:S04]  /*0110*/  IADD3 R2, P0, PT, R3, UR8, RZ ;  /* 0x0000000803027c10 */ /* 0x001fc8000ff1e0ff */
[----:B------:R-:W-:-:S05]  /*0120*/  LEA.HI.X.SX32 R3, R3, UR9, 0x1, P0 ;  /* 0x0000000903037c11 */ /* 0x000fca00080f0eff */
[----:B-1----:R-:W2:Y:S04]  /*0130*/  LDG.E.U8 R11, desc[UR4][R2.64+0x1] ;  /* 0x00000104020b7981 */ /* 0x002ea8000c1e1100 */
[----:B------:R-:W3:Y:S04]  /*0140*/  LDG.E.U8 R10, desc[UR4][R2.64] ;  /* 0x00000004020a7981 */ /* 0x000ee8000c1e1100 */
[----:B------:R0:W4:Y:S01]  /*0150*/  LDG.E.U8 R8, desc[UR4][R2.64+0x2] ;  /* 0x0000020402087981 */ /* 0x000122000c1e1100 */
[----:B------:R-:W-:Y:S01]  /*0160*/  UMOV UR6, 0x39581062 ;  /* 0x3958106200067882 */ /* 0x000fe20000000000 */
[----:B------:R-:W-:Y:S01]  /*0170*/  UMOV UR7, 0x3fe2c8b4 ;  /* 0x3fe2c8b400077882 */ /* 0x000fe20000000000 */
[----:B0-----:R-:W-:-:S04]  /*0180*/  IADD3 R2, P0, PT, R0, UR10, RZ ;  /* 0x0000000a00027c10 */ /* 0x001fc8000ff1e0ff */
[----:B------:R-:W-:Y:S01]  /*0190*/  LEA.HI.X.SX32 R3, R0, UR11, 0x1, P0 ;  /* 0x0000000b00037c11 */ /* 0x000fe200080f0eff */
[----:B--2---:R-:W0:Y:S08]  /*01a0*/  I2F.F64.U16 R6, R11 ;  /* 0x0000000b00067312 */ /* 0x004e300000101800 */
[----:B---3--:R-:W1:Y:S01]  /*01b0*/  I2F.F64.U16 R4, R10 ;  /* 0x0000000a00047312 */ /* 0x008e620000101800 */
[----:B0-----:R-:W-:-:S07]  /*01c0*/  DMUL R6, R6, UR6 ;  /* 0x0000000606067c28 */ /* 0x001fce0008000000 */
[----:B----4-:R-:W0:Y:S01]  /*01d0*/  I2F.F64.U16 R8, R8 ;  /* 0x0000000800087312 */ /* 0x010e220000101800 */
[----:B------:R-:W-:Y:S01]  /*01e0*/  UMOV UR6, 0x77318fc5 ;  /* 0x77318fc500067882 */ /* 0x000fe20000000000 */
[----:B------:R-:W-:Y:S02]  /*01f0*/  UMOV UR7, 0x3fd3212d ;  /* 0x3fd3212d00077882 */ /* 0x000fe40000000000 */
[----:B-1----:R-:W-:Y:S01]  /*0200*/  DFMA R4, R4, UR6, R6 ;  /* 0x0000000604047c2b */ /* 0x002fe20008000006 */
[----:B------:R-:W-:Y:S01]  /*0210*/  UMOV UR6, 0x9fbe76c9 ;  /* 0x9fbe76c900067882 */ /* 0x000fe20000000000 */
[----:B------:R-:W-:-:S06]  /*0220*/  UMOV UR7, 0x3fbd2f1a ;  /* 0x3fbd2f1a00077882 */ /* 0x000fcc0000000000 */
[----:B0-----:R-:W-:-:S10]  /*0230*/  DFMA R4, R8, UR6, R4 ;  /* 0x0000000608047c2b */ /* 0x001fd40008000004 */
[----:B------:R-:W0:Y:S02]  /*0240*/  F2I.U32.F64.TRUNC R5, R4 ;  /* 0x0000000400057311 */ /* 0x000e24000030d000 */
[----:B0-----:R-:W-:Y:S01]  /*0250*/  STG.E.U8 desc[UR4][R2.64], R5 ;  /* 0x0000000502007986 */ /* 0x001fe2000c101104 */
[----:B------:R-:W-:Y:S06]  /*0260*/  BAR.SYNC.DEFER_BLOCKING 0x0 ;  /* 0x0000000000007b1d */ /* 0x000fec0000010000 */
[----:B------:R-:W-:Y:S05]  /*0270*/  EXIT ;  /* 0x000000000000794d */ /* 0x000fea0003800000 */
.L_x_0:
[----:B------:R-:W-:-:S00]  /*0280*/  BRA `(.L_x_0) ;  /* 0xfffffffc00fc7947 */ /* 0x000fc0000383ffff */
[----:B------:R-:W-:-:S00]  /*0290*/  NOP ;  /* 0x0000000000007918 */ /* 0x000fc00000000000 */
        /* <DEDUP_REMOVED lines=14> */
.L_x_22:


//--------------------- .text._Z18ProcessImageKernelPhS_iii --------------------------
	.section	.text._Z18ProcessImageKernelPhS_iii,"ax",@progbits
	.align	128
        .global         _Z18ProcessImageKernelPhS_iii
        .type           _Z18ProcessImageKernelPhS_iii,@function
        .size           _Z18ProcessImageKernelPhS_iii,(.L_x_21 - _Z18ProcessImageKernelPhS_iii)
        .other          _Z18ProcessImageKernelPhS_iii,@"STO_CUDA_ENTRY STV_DEFAULT"
_Z18ProcessImageKernelPhS_iii:
.text._Z18ProcessImageKernelPhS_iii:
[----:B------:R-:W0:Y:S08]  /*0000*/  LDC R1, c[0x0][0x37c] ;  /* 0x0000df00ff017b82 */ /* 0x000e300000000800 */
[----:B------:R-:W1:Y:S01]  /*0010*/  LDC R22, c[0x0][0x398] ;  /* 0x0000e600ff167b82 */ /* 0x000e620000000800 */
[----:B------:R-:W-:-:S07]  /*0020*/  MOV R2, 0x0 ;  /* 0x0000000000027802 */ /* 0x000fce0000000f00 */
[----:B------:R2:W3:Y:S01]  /*0030*/  LDC.64 R6, c[0x4][R2] ;  /* 0x0100000002067b82 */ /* 0x0004e20000000a00 */
[----:B-1----:R-:W-:-:S04]  /*0040*/  IMAD R22, R22, 0x3, RZ ;  /* 0x0000000316167824 */ /* 0x002fc800078e02ff */
[----:B0-2---:R-:W-:-:S07]  /*0050*/  IMAD.WIDE R4, R22, 0x8, RZ ;  /* 0x0000000816047825 */ /* 0x005fce00078e02ff */
[----:B------:R-:W-:-:S07]  /*0060*/  LEPC R20, `(.L_x_1) ;  /* 0x000000001014794e */ /* 0x000fce0000000000 */
[----:B---3--:R-:W-:Y:S05]  /*0070*/  CALL.ABS.NOINC R6 ;  /* 0x0000000006007343 */ /* 0x008fea0003c00000 */
.L_x_1:
[----:B------:R-:W0:Y:S01]  /*0080*/  LDCU UR5, c[0x0][0x398] ;  /* 0x00007300ff0577ac */ /* 0x000e220008000800 */
[----:B------:R-:W-:Y:S02]  /*0090*/  IMAD.MOV.U32 R16, RZ, RZ, R4 ;  /* 0x000000ffff107224 */ /* 0x000fe400078e0004 */
[----:B------:R-:W-:Y:S01]  /*00a0*/  IMAD.MOV.U32 R17, RZ, RZ, R5 ;  /* 0x000000ffff117224 */ /* 0x000fe200078e0005 */
[----:B------:R-:W-:Y:S02]  /*00b0*/  UMOV UR4, 0x6 ;  /* 0x0000000600047882 */ /* 0x000fe40000000000 */
[----:B0-----:R-:W-:-:S04]  /*00c0*/  UIMAD UR4, UR5, UR4, -0x2 ;  /* 0xfffffffe050474a4 */ /* 0x001fc8000f8e0204 */
[----:B------:R-:W-:-:S09]  /*00d0*/  UISETP.GE.AND UP0, UPT, UR4, 0x1, UPT ;  /* 0x000000010400788c */ /* 0x000fd2000bf06270 */
[----:B------:R-:W-:Y:S05]  /*00e0*/  BRA.U !UP0, `(.L_x_2) ;  /* 0x0000000108f47547 */ /* 0x000fea000b800000 */
[----:B------:R-:W0:Y:S01]  /*00f0*/  LDC.64 R2, c[0x4][R2] ;  /* 0x0100000002027b82 */ /* 0x000e220000000a00 */
[----:B------:R-:W-:-:S07]  /*0100*/  IMAD.WIDE R4, R22, 0x4, RZ ;  /* 0x0000000416047825 */ /* 0x000fce00078e02ff */
[----:B------:R-:W1:Y:S02]  /*0110*/  LDC.64 R18, c[0x0][0x358] ;  /* 0x0000d600ff127b82 */ /* 0x000e640000000a00 */
[----:B------:R-:W-:-:S07]  /*0120*/  LEPC R20, `(.L_x_3) ;  /* 0x000000001014794e */ /* 0x000fce0000000000 */
[----:B01----:R-:W-:Y:S05]  /*0130*/  CALL.ABS.NOINC R2 ;  /* 0x0000000002007343 */ /* 0x003fea0003c00000 */
.L_x_3:
[----:B------:R-:W0:Y:S01]  /*0140*/  LDCU UR4, c[0x0][0x398] ;  /* 0x00007300ff0477ac */ /* 0x000e220008000800 */
[----:B------:R-:W-:Y:S01]  /*0150*/  R2UR UR6, R18 ;  /* 0x00000000120672ca */ /* 0x000fe200000e0000 */
[----:B------:R-:W-:Y:S01]  /*0160*/  VIADD R22, R22, 0x7fffffff ;  /* 0x7fffffff16167836 */ /* 0x000fe20000000000 */
[----:B------:R-:W-:-:S13]  /*0170*/  R2UR UR7, R19 ;  /* 0x00000000130772ca */ /* 0x000fda00000e0000 */
[----:B------:R1:W-:Y:S01]  /*0180*/  ST.E.64 desc[UR6][R16.64], R4 ;  /* 0x0000000410007985 */ /* 0x0003e2000c101b06 */
[----:B0-----:R-:W-:-:S05]  /*0190*/  I2FP.F32.S32 R3, UR4 ;  /* 0x0000000400037c45 */ /* 0x001fca0008201400 */
[----:B------:R-:W-:-:S04]  /*01a0*/  FMUL R0, R3, 6.2831854820251464844 ;  /* 0x40c90fdb03007820 */ /* 0x000fc80000400000 */
[----:B------:R-:W-:-:S04]  /*01b0*/  FMUL R0, R3, R0 ;  /* 0x0000000003007220 */ /* 0x000fc80000400000 */
[----:B------:R-:W-:-:S05]  /*01c0*/  VIADD R2, R0, 0x1800000 ;  /* 0x0180000000027836 */ /* 0x000fca0000000000 */
[----:B------:R-:W-:-:S04]  /*01d0*/  LOP3.LUT R2, R2, 0x7f800000, RZ, 0xc0, !PT ;  /* 0x7f80000002027812 */ /* 0x000fc800078ec0ff */
[----:B------:R-:W-:-:S13]  /*01e0*/  ISETP.GT.U32.AND P0, PT, R2, 0x1ffffff, PT ;  /* 0x01ffffff0200780c */ /* 0x000fda0003f04070 */
[----:B-1----:R-:W-:Y:S05]  /*01f0*/  @P0 BRA `(.L_x_4) ;  /* 0x0000000000100947 */ /* 0x002fea0003800000 */
[----:B------:R-:W-:-:S07]  /*0200*/  MOV R2, 0x220 ;  /* 0x0000022000027802 */ /* 0x000fce0000000f00 */
[----:B------:R-:W-:Y:S05]  /*0210*/  CALL.REL.NOINC `($__internal_0_$__cuda_sm20_rcp_rn_f32_slowpath) ;  /* 0x0000000000b47944 */ /* 0x000fea0003c00000 */
[----:B------:R-:W-:Y:S01]  /*0220*/  IMAD.MOV.U32 R2, RZ, RZ, R0 ;  /* 0x000000ffff027224 */ /* 0x000fe200078e0000 */
[----:B------:R-:W-:Y:S06]  /*0230*/  BRA `(.L_x_5) ;  /* 0x0000000000107947 */ /* 0x000fec0003800000 */
.L_x_4:
[----:B------:R-:W0:Y:S02]  /*0240*/  MUFU.RCP R7, R0 ;  /* 0x0000000000077308 */ /* 0x000e240000001000 */
[----:B0-----:R-:W-:-:S04]  /*0250*/  FFMA R2, R0, R7, -1 ;  /* 0xbf80000000027423 */ /* 0x001fc80000000007 */
[----:B------:R-:W-:-:S04]  /*0260*/  FADD.FTZ R2, -R2, -RZ ;  /* 0x800000ff02027221 */ /* 0x000fc80000010100 */
[----:B------:R-:W-:-:S07]  /*0270*/  FFMA R2, R7, R2, R7 ;  /* 0x0000000207027223 */ /* 0x000fce0000000007 */
.L_x_5:
[----:B------:R-:W0:Y:S01]  /*0280*/  LDCU UR5, c[0x0][0x398] ;  /* 0x00007300ff0577ac */ /* 0x000e220008000800 */
[----:B------:R-:W-:Y:S01]  /*0290*/  FADD R0, R3, R3 ;  /* 0x0000000303007221 */ /* 0x000fe20000000000 */
[----:B------:R-:W-:-:S03]  /*02a0*/  UMOV UR4, 0xfffffffa ;  /* 0xfffffffa00047882 */ /* 0x000fc60000000000 */
[----:B------:R-:W-:-:S04]  /*02b0*/  FMUL R3, R3, R0 ;  /* 0x0000000003037220 */ /* 0x000fc80000400000 */
[----:B------:R-:W1:Y:S01]  /*02c0*/  MUFU.RCP R6, R3 ;  /* 0x0000000300067308 */ /* 0x000e620000001000 */
[----:B0-----:R-:W-:-:S06]  /*02d0*/  UIMAD UR4, UR5, UR4, 0x2 ;  /* 0x00000002050474a4 */ /* 0x001fcc000f8e0204 */
[----:B------:R-:W-:Y:S02]  /*02e0*/  IMAD R0, R22, UR4, RZ ;  /* 0x0000000416007c24 */ /* 0x000fe4000f8e02ff */
[----:B-1----:R-:W-:-:S03]  /*02f0*/  FFMA R7, -R3, R6, 1 ;  /* 0x3f80000003077423 */ /* 0x002fc60000000106 */
[----:B------:R-:W-:Y:S01]  /*0300*/  I2FP.F32.S32 R0, R0 ;  /* 0x0000000000007245 */ /* 0x000fe20000201400 */
[----:B------:R-:W-:-:S03]  /*0310*/  FFMA R7, R6, R7, R6 ;  /* 0x0000000706077223 */ /* 0x000fc60000000006 */
[----:B------:R-:W0:Y:S01]  /*0320*/  FCHK P0, R0, R3 ;  /* 0x0000000300007302 */ /* 0x000e220000000000 */
[----:B------:R-:W-:-:S04]  /*0330*/  FFMA R6, R0, R7, RZ ;  /* 0x0000000700067223 */ /* 0x000fc800000000ff */
[----:B------:R-:W-:-:S04]  /*0340*/  FFMA R8, -R3, R6, R0 ;  /* 0x0000000603087223 */ /* 0x000fc80000000100 */
[----:B------:R-:W-:Y:S01]  /*0350*/  FFMA R6, R7, R8, R6 ;  /* 0x0000000807067223 */ /* 0x000fe20000000006 */
[----:B0-----:R-:W-:Y:S06]  /*0360*/  @!P0 BRA `(.L_x_6) ;  /* 0x00000000000c8947 */ /* 0x001fec0003800000 */
[----:B------:R-:W-:-:S07]  /*0370*/  MOV R6, 0x390 ;  /* 0x0000039000067802 */ /* 0x000fce0000000f00 */
[----:B------:R-:W-:Y:S05]  /*0380*/  CALL.REL.NOINC `($__internal_1_$__cuda_sm3x_div_rn_noftz_f32_slowpath) ;  /* 0x00000004002c7944 */ /* 0x000fea0003c00000 */
[----:B------:R-:W-:-:S07]  /*0390*/  IMAD.MOV.U32 R6, RZ, RZ, R0 ;  /* 0x000000ffff067224 */ /* 0x000fce00078e0000 */
.L_x_6:
[----:B------:R-:W-:Y:S02]  /*03a0*/  IMAD.MOV.U32 R3, RZ, RZ, 0x3bbb989d ;  /* 0x3bbb989dff037424 */ /* 0x000fe400078e00ff */
[----:B------:R-:W-:Y:S02]  /*03b0*/  IMAD.MOV.U32 R7, RZ, RZ, 0x437c0000 ;  /* 0x437c0000ff077424 */ /* 0x000fe400078e00ff */
[----:B------:R-:W-:-:S04]  /*03c0*/  FFMA.SAT R0, R6, R3, 0.5 ;  /* 0x3f00000006007423 */ /* 0x000fc80000002003 */
[----:B------:R-:W-:-:S04]  /*03d0*/  FFMA.RM R0, R0, R7, 12582913 ;  /* 0x4b40000100007423 */ /* 0x000fc80000004007 */
[C---:B------:R-:W-:Y:S01]  /*03e0*/  FADD R3, R0.reuse, -12583039 ;  /* 0xcb40007f00037421 */ /* 0x040fe20000000000 */
[----:B------:R-:W-:-:S03]  /*03f0*/  IMAD.SHL.U32 R0, R0, 0x800000, RZ ;  /* 0x0080000000007824 */ /* 0x000fc600078e00ff */
[----:B------:R-:W-:-:S04]  /*0400*/  FFMA R3, R6, 1.4426950216293334961, -R3 ;  /* 0x3fb8aa3b06037823 */ /* 0x000fc80000000803 */
[----:B------:R-:W-:-:S06]  /*0410*/  FFMA R3, R6, 1.925963033500011079e-08, R3 ;  /* 0x32a5706006037823 */ /* 0x000fcc0000000003 */
[----:B------:R-:W0:Y:S02]  /*0420*/  MUFU.EX2 R3, R3 ;  /* 0x0000000300037308 */ /* 0x000e240000000800 */
[----:B0-----:R-:W-:-:S04]  /*0430*/  FMUL R7, R0, R3 ;  /* 0x0000000300077220 */ /* 0x001fc80000400000 */
[----:B------:R-:W-:-:S07]  /*0440*/  FMUL R7, R7, R2 ;  /* 0x0000000207077220 */ /* 0x000fce0000400000 */
.L_x_7:
[C---:B------:R-:W-:Y:S02]  /*0450*/  R2UR UR4, R18.reuse ;  /* 0x00000000120472ca */ /* 0x040fe400000e0000 */
[C---:B------:R-:W-:Y:S02]  /*0460*/  R2UR UR5, R19.reuse ;  /* 0x00000000130572ca */ /* 0x040fe400000e0000 */
[----:B------:R-:W-:Y:S02]  /*0470*/  R2UR UR6, R18 ;  /* 0x00000000120672ca */ /* 0x000fe400000e0000 */
[----:B------:R-:W-:-:S09]  /*0480*/  R2UR UR7, R19 ;  /* 0x00000000130772ca */ /* 0x000fd200000e0000 */
[----:B0----5:R0:W-:Y:S04]  /*0490*/  ST.E desc[UR4][R4.64], R7 ;  /* 0x0000000704007985 */ /* 0x0211e8000c101904 */
[----:B0-----:R0:W5:Y:S01]  /*04a0*/  LD.E.64 R4, desc[UR6][R16.64] ;  /* 0x0000000610047980 */ /* 0x001162000c101b00 */
[----:B------:R-:W-:Y:S05]  /*04b0*/  BRA `(.L_x_7) ;  /* 0xfffffffc00e47947 */ /* 0x000fea000383ffff */
.L_x_2:
[----:B------:R-:W-:Y:S05]  /*04c0*/  WARPSYNC.ALL ;  /* 0x0000000000007948 */ /* 0x000fea0003800000 */
[----:B------:R-:W-:Y:S06]  /*04d0*/  BAR.SYNC.DEFER_BLOCKING 0x0 ;  /* 0x0000000000007b1d */ /* 0x000fec0000010000 */
[----:B------:R-:W-:Y:S05]  /*04e0*/  EXIT ;  /* 0x000000000000794d */ /* 0x000fea0003800000 */
        .weak           $__internal_0_$__cuda_sm20_rcp_rn_f32_slowpath
        .type           $__internal_0_$__cuda_sm20_rcp_rn_f32_slowpath,@function
        .size           $__internal_0_$__cuda_sm20_rcp_rn_f32_slowpath,($__internal_1_$__cuda_sm3x_div_rn_noftz_f32_slowpath - $__internal_0_$__cuda_sm20_rcp_rn_f32_slowpath)
$__internal_0_$__cuda_sm20_rcp_rn_f32_slowpath:
[----:B------:R-:W-:-:S05]  /*04f0*/  IMAD.SHL.U32 R6, R0, 0x2, RZ ;  /* 0x0000000200067824 */ /* 0x000fca00078e00ff */
[----:B------:R-:W-:-:S04]  /*0500*/  SHF.R.U32.HI R6, RZ, 0x18, R6 ;  /* 0x00000018ff067819 */ /* 0x000fc80000011606 */
[----:B------:R-:W-:-:S13]  /*0510*/  ISETP.NE.U32.AND P0, PT, R6, RZ, PT ;  /* 0x000000ff0600720c */ /* 0x000fda0003f05070 */
[----:B------:R-:W-:Y:S05]  /*0520*/  @P0 BRA `(.L_x_8) ;  /* 0x00000000002c0947 */ /* 0x000fea0003800000 */
[----:B------:R-:W-:-:S05]  /*0530*/  IMAD.SHL.U32 R6, R0, 0x2, RZ ;  /* 0x0000000200067824 */ /* 0x000fca00078e00ff */
[----:B------:R-:W-:-:S13]  /*0540*/  ISETP.NE.AND P0, PT, R6, RZ, PT ;  /* 0x000000ff0600720c */ /* 0x000fda0003f05270 */
[----:B------:R2:W3:Y:S01]  /*0550*/  @!P0 MUFU.RCP R6, R0 ;  /* 0x0000000000068308 */ /* 0x0004e20000001000 */
[----:B------:R-:W-:Y:S05]  /*0560*/  @!P0 BRA `(.L_x_9) ;  /* 0x0000000000a48947 */ /* 0x000fea0003800000 */
[----:B------:R-:W-:-:S04]  /*0570*/  FFMA R7, R0, 1.84467440737095516160e+19, RZ ;  /* 0x5f80000000077823 */ /* 0x000fc800000000ff */
[----:B--2---:R-:W3:Y:S02]  /*0580*/  MUFU.RCP R0, R7 ;  /* 0x0000000700007308 */ /* 0x004ee40000001000 */
[----:B---3--:R-:W-:-:S04]  /*0590*/  FFMA R6, R7, R0, -1 ;  /* 0xbf80000007067423 */ /* 0x008fc80000000000 */
[----:B------:R-:W-:-:S04]  /*05a0*/  FADD.FTZ R9, -R6, -RZ ;  /* 0x800000ff06097221 */ /* 0x000fc80000010100 */
[----:B------:R-:W-:-:S04]  /*05b0*/  FFMA R0, R0, R9, R0 ;  /* 0x0000000900007223 */ /* 0x000fc80000000000 */
[----:B------:R-:W-:Y:S01]  /*05c0*/  FFMA R6, R0, 1.84467440737095516160e+19, RZ ;  /* 0x5f80000000067823 */ /* 0x000fe200000000ff */
[----:B------:R-:W-:Y:S06]  /*05d0*/  BRA `(.L_x_9) ;  /* 0x0000000000887947 */ /* 0x000fec0003800000 */
.L_x_8:
[----:B------:R-:W-:-:S05]  /*05e0*/  VIADD R7, R6, 0xffffff03 ;  /* 0xffffff0306077836 */ /* 0x000fca0000000000 */
[----:B------:R-:W-:-:S13]  /*05f0*/  ISETP.GT.U32.AND P0, PT, R7, 0x1, PT ;  /* 0x000000010700780c */ /* 0x000fda0003f04070 */
[----:B------:R-:W-:Y:S05]  /*0600*/  @P0 BRA `(.L_x_10) ;  /* 0x0000000000780947 */ /* 0x000fea0003800000 */
[----:B------:R-:W-:Y:S01]  /*0610*/  LOP3.LUT R8, R0, 0x7fffff, RZ, 0xc0, !PT ;  /* 0x007fffff00087812 */ /* 0x000fe200078ec0ff */
[----:B------:R-:W-:-:S03]  /*0620*/  IMAD.MOV.U32 R12, RZ, RZ, 0x3 ;  /* 0x00000003ff0c7424 */ /* 0x000fc600078e00ff */
[----:B------:R-:W-:Y:S02]  /*0630*/  LOP3.LUT R8, R8, 0x3f800000, RZ, 0xfc, !PT ;  /* 0x3f80000008087812 */ /* 0x000fe400078efcff */
[----:B------:R-:W-:Y:S02]  /*0640*/  SHF.L.U32 R13, R12, R7, RZ ;  /* 0x000000070c0d7219 */ /* 0x000fe400000006ff */
[----:B------:R-:W0:Y:S02]  /*0650*/  MUFU.RCP R9, R8 ;  /* 0x0000000800097308 */ /* 0x000e240000001000 */
[----:B0-----:R-:W-:-:S04]  /*0660*/  FFMA R10, R8, R9, -1 ;  /* 0xbf800000080a7423 */ /* 0x001fc80000000009 */
[----:B------:R-:W-:-:S04]  /*0670*/  FADD.FTZ R10, -R10, -RZ ;  /* 0x800000ff0a0a7221 */ /* 0x000fc80000010100 */
[CCC-:B------:R-:W-:Y:S01]  /*0680*/  FFMA.RM R11, R9.reuse, R10.reuse, R9.reuse ;  /* 0x0000000a090b7223 */ /* 0x1c0fe20000004009 */
[----:B------:R-:W-:-:S04]  /*0690*/  FFMA.RP R10, R9, R10, R9 ;  /* 0x0000000a090a7223 */ /* 0x000fc80000008009 */
[C---:B------:R-:W-:Y:S02]  /*06a0*/  LOP3.LUT R9, R11.reuse, 0x7fffff, RZ, 0xc0, !PT ;  /* 0x007fffff0b097812 */ /* 0x040fe400078ec0ff */
[----:B------:R-:W-:Y:S02]  /*06b0*/  FSETP.NEU.FTZ.AND P0, PT, R11, R10, PT ;  /* 0x0000000a0b00720b */ /* 0x000fe40003f1d000 */
[----:B------:R-:W-:Y:S02]  /*06c0*/  LOP3.LUT R10, R9, 0x800000, RZ, 0xfc, !PT ;  /* 0x00800000090a7812 */ /* 0x000fe400078efcff */
[----:B------:R-:W-:Y:S02]  /*06d0*/  SEL R9, RZ, 0xffffffff, !P0 ;  /* 0xffffffffff097807 */ /* 0x000fe40004000000 */
[----:B------:R-:W-:-:S03]  /*06e0*/  LOP3.LUT R8, R13, R10, RZ, 0xc0, !PT ;  /* 0x0000000a0d087212 */ /* 0x000fc600078ec0ff */
[----:B------:R-:W-:Y:S01]  /*06f0*/  IMAD.MOV R9, RZ, RZ, -R9 ;  /* 0x000000ffff097224 */ /* 0x000fe200078e0a09 */
[----:B------:R-:W-:-:S04]  /*0700*/  SHF.R.U32.HI R8, RZ, R7, R8 ;  /* 0x00000007ff087219 */ /* 0x000fc80000011608 */
[----:B------:R-:W-:Y:S02]  /*0710*/  LOP3.LUT P1, RZ, R9, R7, R10, 0xf8, !PT ;  /* 0x0000000709ff7212 */ /* 0x000fe4000782f80a */
[C---:B------:R-:W-:Y:S02]  /*0720*/  LOP3.LUT P0, RZ, R8.reuse, 0x1, RZ, 0xc0, !PT ;  /* 0x0000000108ff7812 */ /* 0x040fe4000780c0ff */
[----:B------:R-:W-:-:S04]  /*0730*/  LOP3.LUT P2, RZ, R8, 0x2, RZ, 0xc0, !PT ;  /* 0x0000000208ff7812 */ /* 0x000fc8000784c0ff */
[----:B------:R-:W-:Y:S02]  /*0740*/  PLOP3.LUT P0, PT, P0, P1, P2, 0xe0, 0x0 ;  /* 0x000000000000781c */ /* 0x000fe40000703c20 */
[----:B------:R-:W-:Y:S02]  /*0750*/  LOP3.LUT P1, RZ, R0, 0x7fffff, RZ, 0xc0, !PT ;  /* 0x007fffff00ff7812 */ /* 0x000fe4000782c0ff */
[----:B------:R-:W-:-:S05]  /*0760*/  SEL R7, RZ, 0x1, !P0 ;  /* 0x00000001ff077807 */ /* 0x000fca0004000000 */
[----:B------:R-:W-:-:S05]  /*0770*/  IMAD.MOV R7, RZ, RZ, -R7 ;  /* 0x000000ffff077224 */ /* 0x000fca00078e0a07 */
[----:B------:R-:W-:Y:S01]  /*0780*/  ISETP.GE.AND P0, PT, R7, RZ, PT ;  /* 0x000000ff0700720c */ /* 0x000fe20003f06270 */
[----:B------:R-:W-:-:S05]  /*0790*/  VIADD R7, R6, 0xffffff04 ;  /* 0xffffff0406077836 */ /* 0x000fca0000000000 */
[----:B------:R-:W-:-:S07]  /*07a0*/  SHF.R.U32.HI R7, RZ, R7, R10 ;  /* 0x00000007ff077219 */ /* 0x000fce000001160a */
[----:B------:R-:W-:-:S04]  /*07b0*/  @!P0 VIADD R7, R7, 0x1 ;  /* 0x0000000107078836 */ /* 0x000fc80000000000 */
[----:B------:R-:W-:-:S05]  /*07c0*/  @!P1 IMAD.SHL.U32 R7, R7, 0x2, RZ ;  /* 0x0000000207079824 */ /* 0x000fca00078e00ff */
[----:B------:R-:W-:Y:S01]  /*07d0*/  LOP3.LUT R6, R7, 0x80000000, R0, 0xf8, !PT ;  /* 0x8000000007067812 */ /* 0x000fe200078ef800 */
[----:B------:R-:W-:Y:S06]  /*07e0*/  BRA `(.L_x_9) ;  /* 0x0000000000047947 */ /* 0x000fec0003800000 */
.L_x_10:
[----:B------:R0:W1:Y:S02]  /*07f0*/  MUFU.RCP R6, R0 ;  /* 0x0000000000067308 */ /* 0x0000640000001000 */
.L_x_9:
[----:B0123--:R-:W-:Y:S01]  /*0800*/  IMAD.MOV.U32 R0, RZ, RZ, R6 ;  /* 0x000000ffff007224 */ /* 0x00ffe200078e0006 */
[----:B------:R-:W-:Y:S01]  /*0810*/  MOV R6, R2 ;  /* 0x0000000200067202 */ /* 0x000fe20000000f00 */
[----:B------:R-:W-:-:S04]  /*0820*/  IMAD.MOV.U32 R7, RZ, RZ, 0x0 ;  /* 0x00000000ff077424 */ /* 0x000fc800078e00ff */
[----:B------:R-:W-:Y:S05]  /*0830*/  RET.REL.NODEC R6 `(_Z18ProcessImageKernelPhS_iii) ;  /* 0xfffffff406f07950 */ /* 0x000fea0003c3ffff */
        .weak           $__internal_1_$__cuda_sm3x_div_rn_noftz_f32_slowpath
        .type           $__internal_1_$__cuda_sm3x_div_rn_noftz_f32_slowpath,@function
        .size           $__internal_1_$__cuda_sm3x_div_rn_noftz_f32_slowpath,(.L_x_21 - $__internal_1_$__cuda_sm3x_div_rn_noftz_f32_slowpath)
$__internal_1_$__cuda_sm3x_div_rn_noftz_f32_slowpath:
[--C-:B------:R-:W-:Y:S01]  /*0840*/  SHF.R.U32.HI R8, RZ, 0x17, R3.reuse ;  /* 0x00000017ff087819 */ /* 0x100fe20000011603 */
[--C-:B------:R-:W-:Y:S01]  /*0850*/  IMAD.MOV.U32 R10, RZ, RZ, R0.reuse ;  /* 0x000000ffff0a7224 */ /* 0x100fe200078e0000 */
[----:B------:R-:W-:Y:S01]  /*0860*/  SHF.R.U32.HI R7, RZ, 0x17, R0 ;  /* 0x00000017ff077819 */ /* 0x000fe20000011600 */
[----:B------:R-:W-:Y:S01]  /*0870*/  IMAD.MOV.U32 R11, RZ, RZ, R3 ;  /* 0x000000ffff0b7224 */ /* 0x000fe200078e0003 */
[----:B------:R-:W-:Y:S02]  /*0880*/  LOP3.LUT R8, R8, 0xff, RZ, 0xc0, !PT ;  /* 0x000000ff08087812 */ /* 0x000fe400078ec0ff */
[----:B------:R-:W-:-:S03]  /*0890*/  LOP3.LUT R9, R7, 0xff, RZ, 0xc0, !PT ;  /* 0x000000ff07097812 */ /* 0x000fc600078ec0ff */
[----:B------:R-:W-:Y:S02]  /*08a0*/  VIADD R13, R8, 0xffffffff ;  /* 0xffffffff080d7836 */ /* 0x000fe40000000000 */
[----:B------:R-:W-:-:S03]  /*08b0*/  VIADD R12, R9, 0xffffffff ;  /* 0xffffffff090c7836 */ /* 0x000fc60000000000 */
[----:B------:R-:W-:-:S04]  /*08c0*/  ISETP.GT.U32.AND P0, PT, R13, 0xfd, PT ;  /* 0x000000fd0d00780c */ /* 0x000fc80003f04070 */
[----:B------:R-:W-:-:S13]  /*08d0*/  ISETP.GT.U32.OR P0, PT, R12, 0xfd, P0 ;  /* 0x000000fd0c00780c */ /* 0x000fda0000704470 */
[----:B------:R-:W-:Y:S01]  /*08e0*/  @!P0 IMAD.MOV.U32 R7, RZ, RZ, RZ ;  /* 0x000000ffff078224 */ /* 0x000fe200078e00ff */
[----:B------:R-:W-:Y:S06]  /*08f0*/  @!P0 BRA `(.L_x_11) ;  /* 0x00000000005c8947 */ /* 0x000fec0003800000 */
[----:B------:R-:W-:Y:S02]  /*0900*/  FSETP.GTU.FTZ.AND P0, PT, |R0|, +INF , PT ;  /* 0x7f8000000000780b */ /* 0x000fe40003f1c200 */
[----:B------:R-:W-:-:S04]  /*0910*/  FSETP.GTU.FTZ.AND P1, PT, |R3|, +INF , PT ;  /* 0x7f8000000300780b */ /* 0x000fc80003f3c200 */
[----:B------:R-:W-:-:S13]  /*0920*/  PLOP3.LUT P0, PT, P0, P1, PT, 0xf8, 0x8f ;  /* 0x00000000008f781c */ /* 0x000fda0000703f70 */
[----:B------:R-:W-:Y:S05]  /*0930*/  @P0 BRA `(.L_x_12) ;  /* 0x0000000400440947 */ /* 0x000fea0003800000 */
[----:B------:R-:W-:-:S13]  /*0940*/  LOP3.LUT P0, RZ, R11, 0x7fffffff, R10, 0xc8, !PT ;  /* 0x7fffffff0bff7812 */ /* 0x000fda000780c80a */
[----:B------:R-:W-:Y:S05]  /*0950*/  @!P0 BRA `(.L_x_13) ;  /* 0x0000000400348947 */ /* 0x000fea0003800000 */
[C---:B------:R-:W-:Y:S02]  /*0960*/  FSETP.NEU.FTZ.AND P2, PT, |R0|.reuse, +INF , PT ;  /* 0x7f8000000000780b */ /* 0x040fe40003f5d200 */
[----:B------:R-:W-:Y:S02]  /*0970*/  FSETP.NEU.FTZ.AND P1, PT, |R3|, +INF , PT ;  /* 0x7f8000000300780b */ /* 0x000fe40003f3d200 */
[----:B------:R-:W-:-:S11]  /*0980*/  FSETP.NEU.FTZ.AND P0, PT, |R0|, +INF , PT ;  /* 0x7f8000000000780b */ /* 0x000fd60003f1d200 */
[----:B------:R-:W-:Y:S05]  /*0990*/  @!P1 BRA !P2, `(.L_x_13) ;  /* 0x0000000400249947 */ /* 0x000fea0005000000 */
[----:B------:R-:W-:-:S04]  /*09a0*/  LOP3.LUT P2, RZ, R10, 0x7fffffff, RZ, 0xc0, !PT ;  /* 0x7fffffff0aff7812 */ /* 0x000fc8000784c0ff */
[----:B------:R-:W-:-:S13]  /*09b0*/  PLOP3.LUT P1, PT, P1, P2, PT, 0x2f, 0xf2 ;  /* 0x0000000000f2781c */ /* 0x000fda0000f24577 */
[----:B------:R-:W-:Y:S05]  /*09c0*/  @P1 BRA `(.L_x_14) ;  /* 0x0000000400101947 */ /* 0x000fea0003800000 */
[----:B------:R-:W-:-:S04]  /*09d0*/  LOP3.LUT P1, RZ, R11, 0x7fffffff, RZ, 0xc0, !PT ;  /* 0x7fffffff0bff7812 */ /* 0x000fc8000782c0ff */
[----:B------:R-:W-:-:S13]  /*09e0*/  PLOP3.LUT P0, PT, P0, P1, PT, 0x2f, 0xf2 ;  /* 0x0000000000f2781c */ /* 0x000fda0000702577 */
[----:B------:R-:W-:Y:S05]  /*09f0*/  @P0 BRA `(.L_x_15) ;  /* 0x0000000000f80947 */ /* 0x000fea0003800000 */
[----:B------:R-:W-:Y:S02]  /*0a00*/  ISETP.GE.AND P0, PT, R12, RZ, PT ;  /* 0x000000ff0c00720c */ /* 0x000fe40003f06270 */
[----:B------:R-:W-:-:S11]  /*0a10*/  ISETP.GE.AND P1, PT, R13, RZ, PT ;  /* 0x000000ff0d00720c */ /* 0x000fd60003f26270 */
[----:B------:R-:W-:Y:S02]  /*0a20*/  @P0 IMAD.MOV.U32 R7, RZ, RZ, RZ ;  /* 0x000000ffff070224 */ /* 0x000fe400078e00ff */
[----:B------:R-:W-:Y:S01]  /*0a30*/  @!P0 FFMA R10, R0, 1.84467440737095516160e+19, RZ ;  /* 0x5f800000000a8823 */ /* 0x000fe200000000ff */
[----:B------:R-:W-:Y:S02]  /*0a40*/  @!P0 IMAD.MOV.U32 R7, RZ, RZ, -0x40 ;  /* 0xffffffc0ff078424 */ /* 0x000fe400078e00ff */
[----:B------:R-:W-:Y:S02]  /*0a50*/  @!P1 FFMA R11, R3, 1.84467440737095516160e+19, RZ ;  /* 0x5f800000030b9823 */ /* 0x000fe400000000ff */
[----:B------:R-:W-:-:S07]  /*0a60*/  @!P1 VIADD R7, R7, 0x40 ;  /* 0x0000004007079836 */ /* 0x000fce0000000000 */
.L_x_11:
[----:B------:R-:W-:Y:S02]  /*0a70*/  LEA R0, R8, 0xc0800000, 0x17 ;  /* 0xc080000008007811 */ /* 0x000fe400078eb8ff */
[----:B------:R-:W-:-:S03]  /*0a80*/  IADD3 R9, PT, PT, R9, -0x7f, RZ ;  /* 0xffffff8109097810 */ /* 0x000fc60007ffe0ff */
[----:B------:R-:W-:Y:S01]  /*0a90*/  IMAD.IADD R11, R11, 0x1, -R0 ;  /* 0x000000010b0b7824 */ /* 0x000fe200078e0a00 */
[C---:B------:R-:W-:Y:S01]  /*0aa0*/  IADD3 R8, PT, PT, R9.reuse, 0x7f, -R8 ;  /* 0x0000007f09087810 */ /* 0x040fe20007ffe808 */
[----:B------:R-:W-:Y:S02]  /*0ab0*/  IMAD R0, R9, -0x800000, R10 ;  /* 0xff80000009007824 */ /* 0x000fe400078e020a */
[----:B------:R-:W0:Y:S01]  /*0ac0*/  MUFU.RCP R3, R11 ;  /* 0x0000000b00037308 */ /* 0x000e220000001000 */
[----:B------:R-:W-:Y:S01]  /*0ad0*/  FADD.FTZ R13, -R11, -RZ ;  /* 0x800000ff0b0d7221 */ /* 0x000fe20000010100 */
[----:B------:R-:W-:-:S03]  /*0ae0*/  IMAD.IADD R8, R8, 0x1, R7 ;  /* 0x0000000108087824 */ /* 0x000fc600078e0207 */
[----:B0-----:R-:W-:-:S04]  /*0af0*/  FFMA R12, R3, R13, 1 ;  /* 0x3f800000030c7423 */ /* 0x001fc8000000000d */
[----:B------:R-:W-:-:S04]  /*0b00*/  FFMA R12, R3, R12, R3 ;  /* 0x0000000c030c7223 */ /* 0x000fc80000000003 */
[----:B------:R-:W-:-:S04]  /*0b10*/  FFMA R3, R0, R12, RZ ;  /* 0x0000000c00037223 */ /* 0x000fc800000000ff */
[----:B------:R-:W-:-:S04]  /*0b20*/  FFMA R10, R13, R3, R0 ;  /* 0x000000030d0a7223 */ /* 0x000fc80000000000 */
[----:B------:R-:W-:-:S04]  /*0b30*/  FFMA R15, R12, R10, R3 ;  /* 0x0000000a0c0f7223 */ /* 0x000fc80000000003 */
[----:B------:R-:W-:-:S04]  /*0b40*/  FFMA R10, R13, R15, R0 ;  /* 0x0000000f0d0a7223 */ /* 0x000fc80000000000 */
[----:B------:R-:W-:-:S05]  /*0b50*/  FFMA R0, R12, R10, R15 ;  /* 0x0000000a0c007223 */ /* 0x000fca000000000f */
[----:B------:R-:W-:-:S04]  /*0b60*/  SHF.R.U32.HI R3, RZ, 0x17, R0 ;  /* 0x00000017ff037819 */ /* 0x000fc80000011600 */
[----:B------:R-:W-:-:S05]  /*0b70*/  LOP3.LUT R3, R3, 0xff, RZ, 0xc0, !PT ;  /* 0x000000ff03037812 */ /* 0x000fca00078ec0ff */
[----:B------:R-:W-:-:S04]  /*0b80*/  IMAD.IADD R9, R3, 0x1, R8 ;  /* 0x0000000103097824 */ /* 0x000fc800078e0208 */
[----:B------:R-:W-:-:S05]  /*0b90*/  VIADD R3, R9, 0xffffffff ;  /* 0xffffffff09037836 */ /* 0x000fca0000000000 */
[----:B------:R-:W-:-:S13]  /*0ba0*/  ISETP.GE.U32.AND P0, PT, R3, 0xfe, PT ;  /* 0x000000fe0300780c */ /* 0x000fda0003f06070 */
[----:B------:R-:W-:Y:S05]  /*0bb0*/  @!P0 BRA `(.L_x_16) ;  /* 0x0000000000808947 */ /* 0x000fea0003800000 */
[----:B------:R-:W-:-:S13]  /*0bc0*/  ISETP.GT.AND P0, PT, R9, 0xfe, PT ;  /* 0x000000fe0900780c */ /* 0x000fda0003f04270 */
[----:B------:R-:W-:Y:S05]  /*0bd0*/  @P0 BRA `(.L_x_17) ;  /* 0x00000000006c0947 */ /* 0x000fea0003800000 */
[----:B------:R-:W-:-:S13]  /*0be0*/  ISETP.GE.AND P0, PT, R9, 0x1, PT ;  /* 0x000000010900780c */ /* 0x000fda0003f06270 */
[----:B------:R-:W-:Y:S05]  /*0bf0*/  @P0 BRA `(.L_x_18) ;  /* 0x0000000000980947 */ /* 0x000fea0003800000 */
[----:B------:R-:W-:Y:S02]  /*0c00*/  ISETP.GE.AND P0, PT, R9, -0x18, PT ;  /* 0xffffffe80900780c */ /* 0x000fe40003f06270 */
[----:B------:R-:W-:-:S11]  /*0c10*/  LOP3.LUT R0, R0, 0x80000000, RZ, 0xc0, !PT ;  /* 0x8000000000007812 */ /* 0x000fd600078ec0ff */
[----:B------:R-:W-:Y:S05]  /*0c20*/  @!P0 BRA `(.L_x_18) ;  /* 0x00000000008c8947 */ /* 0x000fea0003800000 */
[CCC-:B------:R-:W-:Y:S01]  /*0c30*/  FFMA.RZ R3, R12.reuse, R10.reuse, R15.reuse ;  /* 0x0000000a0c037223 */ /* 0x1c0fe2000000c00f */
[CCC-:B------:R-:W-:Y:S01]  /*0c40*/  FFMA.RM R8, R12.reuse, R10.reuse, R15.reuse ;  /* 0x0000000a0c087223 */ /* 0x1c0fe2000000400f */
[C---:B------:R-:W-:Y:S02]  /*0c50*/  ISETP.NE.AND P2, PT, R9.reuse, RZ, PT ;  /* 0x000000ff0900720c */ /* 0x040fe40003f45270 */
[----:B------:R-:W-:Y:S02]  /*0c60*/  ISETP.NE.AND P1, PT, R9, RZ, PT ;  /* 0x000000ff0900720c */ /* 0x000fe40003f25270 */
[----:B------:R-:W-:Y:S01]  /*0c70*/  LOP3.LUT R7, R3, 0x7fffff, RZ, 0xc0, !PT ;  /* 0x007fffff03077812 */ /* 0x000fe200078ec0ff */
[----:B------:R-:W-:Y:S01]  /*0c80*/  FFMA.RP R3, R12, R10, R15 ;  /* 0x0000000a0c037223 */ /* 0x000fe2000000800f */
[----:B------:R-:W-:Y:S02]  /*0c90*/  VIADD R10, R9, 0x20 ;  /* 0x00000020090a7836 */ /* 0x000fe40000000000 */
[----:B------:R-:W-:Y:S01]  /*0ca0*/  LOP3.LUT R7, R7, 0x800000, RZ, 0xfc, !PT ;  /* 0x0080000007077812 */ /* 0x000fe200078efcff */
[----:B------:R-:W-:Y:S01]  /*0cb0*/  IMAD.MOV R9, RZ, RZ, -R9 ;  /* 0x000000ffff097224 */ /* 0x000fe200078e0a09 */
[----:B------:R-:W-:-:S02]  /*0cc0*/  FSETP.NEU.FTZ.AND P0, PT, R3, R8, PT ;  /* 0x000000080300720b */ /* 0x000fc40003f1d000 */
[----:B------:R-:W-:Y:S02]  /*0cd0*/  SHF.L.U32 R10, R7, R10, RZ ;  /* 0x0000000a070a7219 */ /* 0x000fe400000006ff */
[----:B------:R-:W-:Y:S02]  /*0ce0*/  SEL R8, R9, RZ, P2 ;  /* 0x000000ff09087207 */ /* 0x000fe40001000000 */
[----:B------:R-:W-:Y:S02]  /*0cf0*/  ISETP.NE.AND P1, PT, R10, RZ, P1 ;  /* 0x000000ff0a00720c */ /* 0x000fe40000f25270 */
[----:B------:R-:W-:Y:S02]  /*0d00*/  SHF.R.U32.HI R8, RZ, R8, R7 ;  /* 0x00000008ff087219 */ /* 0x000fe40000011607 */
[----:B------:R-:W-:Y:S02]  /*0d10*/  PLOP3.LUT P0, PT, P0, P1, PT, 0xf8, 0x8f ;  /* 0x00000000008f781c */ /* 0x000fe40000703f70 */
[----:B------:R-:W-:-:S02]  /*0d20*/  SHF.R.U32.HI R10, RZ, 0x1, R8 ;  /* 0x00000001ff0a7819 */ /* 0x000fc40000011608 */
[----:B------:R-:W-:-:S04]  /*0d30*/  SEL R3, RZ, 0x1, !P0 ;  /* 0x00000001ff037807 */ /* 0x000fc80004000000 */
[----:B------:R-:W-:-:S04]  /*0d40*/  LOP3.LUT R3, R3, 0x1, R10, 0xf8, !PT ;  /* 0x0000000103037812 */ /* 0x000fc800078ef80a */
[----:B------:R-:W-:-:S05]  /*0d50*/  LOP3.LUT R3, R3, R8, RZ, 0xc0, !PT ;  /* 0x0000000803037212 */ /* 0x000fca00078ec0ff */
[----:B------:R-:W-:-:S05]  /*0d60*/  IMAD.IADD R3, R10, 0x1, R3 ;  /* 0x000000010a037824 */ /* 0x000fca00078e0203 */
[----:B------:R-:W-:Y:S01]  /*0d70*/  LOP3.LUT R0, R3, R0, RZ, 0xfc, !PT ;  /* 0x0000000003007212 */ /* 0x000fe200078efcff */
[----:B------:R-:W-:Y:S06]  /*0d80*/  BRA `(.L_x_18) ;  /* 0x0000000000347947 */ /* 0x000fec0003800000 */
.L_x_17:
[----:B------:R-:W-:-:S04]  /*0d90*/  LOP3.LUT R0, R0, 0x80000000, RZ, 0xc0, !PT ;  /* 0x8000000000007812 */ /* 0x000fc800078ec0ff */
[----:B------:R-:W-:Y:S01]  /*0da0*/  LOP3.LUT R0, R0, 0x7f800000, RZ, 0xfc, !PT ;  /* 0x7f80000000007812 */ /* 0x000fe200078efcff */
[----:B------:R-:W-:Y:S06]  /*0db0*/  BRA `(.L_x_18) ;  /* 0x0000000000287947 */ /* 0x000fec0003800000 */
.L_x_16:
[----:B------:R-:W-:Y:S01]  /*0dc0*/  IMAD R0, R8, 0x800000, R0 ;  /* 0x0080000008007824 */ /* 0x000fe200078e0200 */
[----:B------:R-:W-:Y:S06]  /*0dd0*/  BRA `(.L_x_18) ;  /* 0x0000000000207947 */ /* 0x000fec0003800000 */
.L_x_15:
[----:B------:R-:W-:-:S04]  /*0de0*/  LOP3.LUT R0, R11, 0x80000000, R10, 0x48, !PT ;  /* 0x800000000b007812 */ /* 0x000fc800078e480a */
[----:B------:R-:W-:Y:S01]  /*0df0*/  LOP3.LUT R0, R0, 0x7f800000, RZ, 0xfc, !PT ;  /* 0x7f80000000007812 */ /* 0x000fe200078efcff */
[----:B------:R-:W-:Y:S06]  /*0e00*/  BRA `(.L_x_18) ;  /* 0x0000000000147947 */ /* 0x000fec0003800000 */
.L_x_14:
[----:B------:R-:W-:Y:S01]  /*0e10*/  LOP3.LUT R0, R11, 0x80000000, R10, 0x48, !PT ;  /* 0x800000000b007812 */ /* 0x000fe200078e480a */
[----:B------:R-:W-:Y:S06]  /*0e20*/  BRA `(.L_x_18) ;  /* 0x00000000000c7947 */ /* 0x000fec0003800000 */
.L_x_13:
[----:B------:R-:W0:Y:S01]  /*0e30*/  MUFU.RSQ R0, -QNAN ;  /* 0xffc0000000007908 */ /* 0x000e220000001400 */
[----:B------:R-:W-:Y:S05]  /*0e40*/  BRA `(.L_x_18) ;  /* 0x0000000000047947 */ /* 0x000fea0003800000 */
.L_x_12:
[----:B------:R-:W-:-:S07]  /*0e50*/  FADD.FTZ R0, R0, R3 ;  /* 0x0000000300007221 */ /* 0x000fce0000010000 */
.L_x_18:
[----:B------:R-:W-:-:S04]  /*0e60*/  IMAD.MOV.U32 R7, RZ, RZ, 0x0 ;  /* 0x00000000ff077424 */ /* 0x000fc800078e00ff */
[----:B0-----:R-:W-:Y:S05]  /*0e70*/  RET.REL.NODEC R6 `(_Z18ProcessImageKernelPhS_iii) ;  /* 0xfffffff006607950 */ /* 0x001fea0003c3ffff */
.L_x_19:
        /* <DEDUP_REMOVED lines=16> */
.L_x_21:


//--------------------- .nv.shared.reserved.0     --------------------------
	.section	.nv.shared.reserved.0,"aw",@nobits
	.weak		__nv_reservedSMEM_offset_0_alias
	.size		__nv_reservedSMEM_offset_0_alias, 0, 64
	.other		__nv_reservedSMEM_offset_0_alias,@"STO_CUDA_RESERVED_SHARED STV_DEFAULT"
__nv_reservedSMEM_offset_0_alias:
	.zero		0
	.zero		64


//--------------------- .nv.constant0._Z15RGBtoGrayKernelPhS_i --------------------------
	.section	.nv.constant0._Z15RGBtoGrayKernelPhS_i,"a",@progbits
	.sectionflags	@""
	.align	4
.nv.constant0._Z15RGBtoGrayKernelPhS_i:
	.zero		916


//--------------------- .nv.constant0._Z18ProcessImageKernelPhS_iii --------------------------
	.section	.nv.constant0._Z18ProcessImageKernelPhS_iii,"a",@progbits
	.sectionflags	@""
	.align	4
.nv.constant0._Z18ProcessImageKernelPhS_iii:
	.zero		924


//--------------------- SYMBOLS --------------------------

	.type		.nv.reservedSmem.offset0,@object
	.size		.nv.reservedSmem.offset0,0x4
	.type		malloc,@function
